//
// Generated by NVIDIA NVVM Compiler
//
// Compiler Build ID: CL-36424714
// Cuda compilation tools, release 13.0, V13.0.88
// Based on NVVM 20.0.0
//

.version 9.0
.target sm_100
.address_size 64

	// .globl	_Z16multMatrixVectorPfS_S_j

.visible .entry _Z16multMatrixVectorPfS_S_j(
	.param .u64 .ptr .align 1 _Z16multMatrixVectorPfS_S_j_param_0,
	.param .u64 .ptr .align 1 _Z16multMatrixVectorPfS_S_j_param_1,
	.param .u64 .ptr .align 1 _Z16multMatrixVectorPfS_S_j_param_2,
	.param .u32 _Z16multMatrixVectorPfS_S_j_param_3
)
{
	.reg .pred 	%p<10>;
	.reg .b32 	%r<60>;
	.reg .b32 	%f<111>;
	.reg .b64 	%rd<78>;

	ld.param.u64 	%rd6, [_Z16multMatrixVectorPfS_S_j_param_0];
	ld.param.u64 	%rd7, [_Z16multMatrixVectorPfS_S_j_param_1];
	ld.param.u64 	%rd8, [_Z16multMatrixVectorPfS_S_j_param_2];
	ld.param.u32 	%r20, [_Z16multMatrixVectorPfS_S_j_param_3];
	cvta.to.global.u64 	%rd1, %rd8;
	cvta.to.global.u64 	%rd2, %rd7;
	mov.u32 	%r21, %ntid.x;
	mov.u32 	%r22, %ctaid.x;
	mov.u32 	%r23, %tid.x;
	mad.lo.s32 	%r1, %r21, %r22, %r23;
	setp.ge.u32 	%p1, %r1, %r20;
	@%p1 bra 	$L__BB0_14;
	mul.lo.s32 	%r2, %r20, %r1;
	and.b32  	%r3, %r20, 15;
	setp.lt.u32 	%p2, %r20, 16;
	mov.f32 	%f110, 0f00000000;
	mov.b32 	%r56, 0;
	@%p2 bra 	$L__BB0_4;
	and.b32  	%r56, %r20, -16;
	mov.f32 	%f110, 0f00000000;
	mov.b32 	%r54, 0;
$L__BB0_3:
	.pragma "nounroll";
	add.s32 	%r26, %r54, %r2;
	mul.wide.u32 	%rd9, %r26, 4;
	add.s64 	%rd10, %rd2, %rd9;
	ld.global.f32 	%f17, [%rd10];
	mul.wide.u32 	%rd11, %r54, 4;
	add.s64 	%rd12, %rd1, %rd11;
	ld.global.f32 	%f18, [%rd12];
	fma.rn.f32 	%f19, %f17, %f18, %f110;
	add.s32 	%r27, %r26, 1;
	mul.wide.u32 	%rd13, %r27, 4;
	add.s64 	%rd14, %rd2, %rd13;
	ld.global.f32 	%f20, [%rd14];
	ld.global.f32 	%f21, [%rd12+4];
	fma.rn.f32 	%f22, %f20, %f21, %f19;
	add.s32 	%r28, %r26, 2;
	mul.wide.u32 	%rd15, %r28, 4;
	add.s64 	%rd16, %rd2, %rd15;
	ld.global.f32 	%f23, [%rd16];
	ld.global.f32 	%f24, [%rd12+8];
	fma.rn.f32 	%f25, %f23, %f24, %f22;
	add.s32 	%r29, %r26, 3;
	mul.wide.u32 	%rd17, %r29, 4;
	add.s64 	%rd18, %rd2, %rd17;
	ld.global.f32 	%f26, [%rd18];
	ld.global.f32 	%f27, [%rd12+12];
	fma.rn.f32 	%f28, %f26, %f27, %f25;
	add.s32 	%r30, %r26, 4;
	mul.wide.u32 	%rd19, %r30, 4;
	add.s64 	%rd20, %rd2, %rd19;
	ld.global.f32 	%f29, [%rd20];
	ld.global.f32 	%f30, [%rd12+16];
	fma.rn.f32 	%f31, %f29, %f30, %f28;
	add.s32 	%r31, %r26, 5;
	mul.wide.u32 	%rd21, %r31, 4;
	add.s64 	%rd22, %rd2, %rd21;
	ld.global.f32 	%f32, [%rd22];
	ld.global.f32 	%f33, [%rd12+20];
	fma.rn.f32 	%f34, %f32, %f33, %f31;
	add.s32 	%r32, %r26, 6;
	mul.wide.u32 	%rd23, %r32, 4;
	add.s64 	%rd24, %rd2, %rd23;
	ld.global.f32 	%f35, [%rd24];
	ld.global.f32 	%f36, [%rd12+24];
	fma.rn.f32 	%f37, %f35, %f36, %f34;
	add.s32 	%r33, %r26, 7;
	mul.wide.u32 	%rd25, %r33, 4;
	add.s64 	%rd26, %rd2, %rd25;
	ld.global.f32 	%f38, [%rd26];
	ld.global.f32 	%f39, [%rd12+28];
	fma.rn.f32 	%f40, %f38, %f39, %f37;
	add.s32 	%r34, %r26, 8;
	mul.wide.u32 	%rd27, %r34, 4;
	add.s64 	%rd28, %rd2, %rd27;
	ld.global.f32 	%f41, [%rd28];
	ld.global.f32 	%f42, [%rd12+32];
	fma.rn.f32 	%f43, %f41, %f42, %f40;
	add.s32 	%r35, %r26, 9;
	mul.wide.u32 	%rd29, %r35, 4;
	add.s64 	%rd30, %rd2, %rd29;
	ld.global.f32 	%f44, [%rd30];
	ld.global.f32 	%f45, [%rd12+36];
	fma.rn.f32 	%f46, %f44, %f45, %f43;
	add.s32 	%r36, %r26, 10;
	mul.wide.u32 	%rd31, %r36, 4;
	add.s64 	%rd32, %rd2, %rd31;
	ld.global.f32 	%f47, [%rd32];
	ld.global.f32 	%f48, [%rd12+40];
	fma.rn.f32 	%f49, %f47, %f48, %f46;
	add.s32 	%r37, %r26, 11;
	mul.wide.u32 	%rd33, %r37, 4;
	add.s64 	%rd34, %rd2, %rd33;
	ld.global.f32 	%f50, [%rd34];
	ld.global.f32 	%f51, [%rd12+44];
	fma.rn.f32 	%f52, %f50, %f51, %f49;
	add.s32 	%r38, %r26, 12;
	mul.wide.u32 	%rd35, %r38, 4;
	add.s64 	%rd36, %rd2, %rd35;
	ld.global.f32 	%f53, [%rd36];
	ld.global.f32 	%f54, [%rd12+48];
	fma.rn.f32 	%f55, %f53, %f54, %f52;
	add.s32 	%r39, %r26, 13;
	mul.wide.u32 	%rd37, %r39, 4;
	add.s64 	%rd38, %rd2, %rd37;
	ld.global.f32 	%f56, [%rd38];
	ld.global.f32 	%f57, [%rd12+52];
	fma.rn.f32 	%f58, %f56, %f57, %f55;
	add.s32 	%r40, %r26, 14;
	mul.wide.u32 	%rd39, %r40, 4;
	add.s64 	%rd40, %rd2, %rd39;
	ld.global.f32 	%f59, [%rd40];
	ld.global.f32 	%f60, [%rd12+56];
	fma.rn.f32 	%f61, %f59, %f60, %f58;
	add.s32 	%r41, %r26, 15;
	mul.wide.u32 	%rd41, %r41, 4;
	add.s64 	%rd42, %rd2, %rd41;
	ld.global.f32 	%f62, [%rd42];
	ld.global.f32 	%f63, [%rd12+60];
	fma.rn.f32 	%f110, %f62, %f63, %f61;
	add.s32 	%r54, %r54, 16;
	setp.ne.s32 	%p3, %r54, %r56;
	@%p3 bra 	$L__BB0_3;
$L__BB0_4:
	setp.eq.s32 	%p4, %r3, 0;
	@%p4 bra 	$L__BB0_13;
	and.b32  	%r8, %r20, 7;
	setp.lt.u32 	%p5, %r3, 8;
	@%p5 bra 	$L__BB0_7;
	add.s32 	%r42, %r56, %r2;
	mul.wide.u32 	%rd43, %r42, 4;
	add.s64 	%rd44, %rd2, %rd43;
	ld.global.f32 	%f65, [%rd44];
	mul.wide.u32 	%rd45, %r56, 4;
	add.s64 	%rd46, %rd1, %rd45;
	ld.global.f32 	%f66, [%rd46];
	fma.rn.f32 	%f67, %f65, %f66, %f110;
	add.s32 	%r43, %r42, 1;
	mul.wide.u32 	%rd47, %r43, 4;
	add.s64 	%rd48, %rd2, %rd47;
	ld.global.f32 	%f68, [%rd48];
	ld.global.f32 	%f69, [%rd46+4];
	fma.rn.f32 	%f70, %f68, %f69, %f67;
	add.s32 	%r44, %r42, 2;
	mul.wide.u32 	%rd49, %r44, 4;
	add.s64 	%rd50, %rd2, %rd49;
	ld.global.f32 	%f71, [%rd50];
	ld.global.f32 	%f72, [%rd46+8];
	fma.rn.f32 	%f73, %f71, %f72, %f70;
	add.s32 	%r45, %r42, 3;
	mul.wide.u32 	%rd51, %r45, 4;
	add.s64 	%rd52, %rd2, %rd51;
	ld.global.f32 	%f74, [%rd52];
	ld.global.f32 	%f75, [%rd46+12];
	fma.rn.f32 	%f76, %f74, %f75, %f73;
	add.s32 	%r46, %r42, 4;
	mul.wide.u32 	%rd53, %r46, 4;
	add.s64 	%rd54, %rd2, %rd53;
	ld.global.f32 	%f77, [%rd54];
	ld.global.f32 	%f78, [%rd46+16];
	fma.rn.f32 	%f79, %f77, %f78, %f76;
	add.s32 	%r47, %r42, 5;
	mul.wide.u32 	%rd55, %r47, 4;
	add.s64 	%rd56, %rd2, %rd55;
	ld.global.f32 	%f80, [%rd56];
	ld.global.f32 	%f81, [%rd46+20];
	fma.rn.f32 	%f82, %f80, %f81, %f79;
	add.s32 	%r48, %r42, 6;
	mul.wide.u32 	%rd57, %r48, 4;
	add.s64 	%rd58, %rd2, %rd57;
	ld.global.f32 	%f83, [%rd58];
	ld.global.f32 	%f84, [%rd46+24];
	fma.rn.f32 	%f85, %f83, %f84, %f82;
	add.s32 	%r49, %r42, 7;
	mul.wide.u32 	%rd59, %r49, 4;
	add.s64 	%rd60, %rd2, %rd59;
	ld.global.f32 	%f86, [%rd60];
	ld.global.f32 	%f87, [%rd46+28];
	fma.rn.f32 	%f110, %f86, %f87, %f85;
	add.s32 	%r56, %r56, 8;
$L__BB0_7:
	setp.eq.s32 	%p6, %r8, 0;
	@%p6 bra 	$L__BB0_13;
	and.b32  	%r11, %r20, 3;
	setp.lt.u32 	%p7, %r8, 4;
	@%p7 bra 	$L__BB0_10;
	add.s32 	%r50, %r56, %r2;
	mul.wide.u32 	%rd61, %r50, 4;
	add.s64 	%rd62, %rd2, %rd61;
	ld.global.f32 	%f89, [%rd62];
	mul.wide.u32 	%rd63, %r56, 4;
	add.s64 	%rd64, %rd1, %rd63;
	ld.global.f32 	%f90, [%rd64];
	fma.rn.f32 	%f91, %f89, %f90, %f110;
	add.s32 	%r51, %r50, 1;
	mul.wide.u32 	%rd65, %r51, 4;
	add.s64 	%rd66, %rd2, %rd65;
	ld.global.f32 	%f92, [%rd66];
	ld.global.f32 	%f93, [%rd64+4];
	fma.rn.f32 	%f94, %f92, %f93, %f91;
	add.s32 	%r52, %r50, 2;
	mul.wide.u32 	%rd67, %r52, 4;
	add.s64 	%rd68, %rd2, %rd67;
	ld.global.f32 	%f95, [%rd68];
	ld.global.f32 	%f96, [%rd64+8];
	fma.rn.f32 	%f97, %f95, %f96, %f94;
	add.s32 	%r53, %r50, 3;
	mul.wide.u32 	%rd69, %r53, 4;
	add.s64 	%rd70, %rd2, %rd69;
	ld.global.f32 	%f98, [%rd70];
	ld.global.f32 	%f99, [%rd64+12];
	fma.rn.f32 	%f110, %f98, %f99, %f97;
	add.s32 	%r56, %r56, 4;
$L__BB0_10:
	setp.eq.s32 	%p8, %r11, 0;
	@%p8 bra 	$L__BB0_13;
	mul.wide.u32 	%rd71, %r56, 4;
	add.s64 	%rd77, %rd1, %rd71;
	add.s32 	%r59, %r56, %r2;
	neg.s32 	%r58, %r11;
$L__BB0_12:
	.pragma "nounroll";
	mul.wide.u32 	%rd72, %r59, 4;
	add.s64 	%rd73, %rd2, %rd72;
	ld.global.f32 	%f100, [%rd73];
	ld.global.f32 	%f101, [%rd77];
	fma.rn.f32 	%f110, %f100, %f101, %f110;
	add.s64 	%rd77, %rd77, 4;
	add.s32 	%r59, %r59, 1;
	add.s32 	%r58, %r58, 1;
	setp.ne.s32 	%p9, %r58, 0;
	@%p9 bra 	$L__BB0_12;
$L__BB0_13:
	cvta.to.global.u64 	%rd74, %rd6;
	mul.wide.s32 	%rd75, %r1, 4;
	add.s64 	%rd76, %rd74, %rd75;
	st.global.f32 	[%rd76], %f110;
$L__BB0_14:
	ret;

}


// ===== COMPILED SASS (sm_100) =====

	.target	sm_100

	.elftype	@"ET_EXEC"


//--------------------- .note.nv.tkinfo           --------------------------
	.section	.note.nv.tkinfo,"",@"SHT_NOTE"
	.sectionflags	@"SHF_NOTE_NV_TKINFO"
	.tkinfo
        /*0018*/ 	.word	0x00000002
        /*0030*/ 	.string	""
        /*0030*/ 	.string	"ptxas"
        /*0030*/ 	.string	"Cuda compilation tools, release 13.0, V13.0.88"
        /*0030*/ 	.string	"Build cuda_13.0.r13.0/compiler.36424714_0"
        /*0030*/ 	.string	"-arch sm_100 -m 64 "



//--------------------- .note.nv.cuinfo           --------------------------
	.section	.note.nv.cuinfo,"",@"SHT_NOTE"
	.sectionflags	@"SHF_NOTE_NV_CUINFO"
        /*0018*/ 	.short	0x0002
        /*001a*/ 	.short	0x0064
        /*001c*/ 	.short	0x0082
	.zero		2


//--------------------- .nv.info                  --------------------------
	.section	.nv.info,"",@"SHT_CUDA_INFO"
	.align	4


	//----- nvinfo : EIATTR_REGCOUNT
	.align		4
        /*0000*/ 	.byte	0x04, 0x2f
        /*0002*/ 	.short	(.L_1 - .L_0)
	.align		4
.L_0:
        /*0004*/ 	.word	index@(_Z16multMatrixVectorPfS_S_j)
        /*0008*/ 	.word	0x00000020


	//----- nvinfo : EIATTR_FRAME_SIZE
	.align		4
.L_1:
        /*000c*/ 	.byte	0x04, 0x11
        /*000e*/ 	.short	(.L_3 - .L_2)
	.align		4
.L_2:
        /*0010*/ 	.word	index@(_Z16multMatrixVectorPfS_S_j)
        /*0014*/ 	.word	0x00000000


	//----- nvinfo : EIATTR_MIN_STACK_SIZE
	.align		4
.L_3:
        /*0018*/ 	.byte	0x04, 0x12
        /*001a*/ 	.short	(.L_5 - .L_4)
	.align		4
.L_4:
        /*001c*/ 	.word	index@(_Z16multMatrixVectorPfS_S_j)
        /*0020*/ 	.word	0x00000000
.L_5:


//--------------------- .nv.compat                --------------------------
	.section	.nv.compat,"",@"SHT_CUDA_COMPAT_INFO"
	.align	4
        /*0000*/ 	.byte	0x02, 0x09, 0x00, 0x00, 0x02, 0x02, 0x01, 0x00, 0x02, 0x05, 0x05, 0x00, 0x03, 0x07, 0x01, 0x01
        /*0010*/ 	.byte	0x02, 0x03, 0x00, 0x00, 0x02, 0x06, 0x01, 0x00, 0x04, 0x0b, 0x08, 0x00, 0x09, 0x00, 0x00, 0x00
        /*0020*/ 	.byte	0x00, 0x00, 0x00, 0x00


//--------------------- .nv.info._Z16multMatrixVectorPfS_S_j --------------------------
	.section	.nv.info._Z16multMatrixVectorPfS_S_j,"",@"SHT_CUDA_INFO"
	.sectionflags	@""
	.align	4


	//----- nvinfo : EIATTR_CUDA_API_VERSION
	.align		4
        /*0000*/ 	.byte	0x04, 0x37
        /*0002*/ 	.short	(.L_7 - .L_6)
.L_6:
        /*0004*/ 	.word	0x00000082


	//----- nvinfo : EIATTR_KPARAM_INFO
	.align		4
.L_7:
        /*0008*/ 	.byte	0x04, 0x17
        /*000a*/ 	.short	(.L_9 - .L_8)
.L_8:
        /*000c*/ 	.word	0x00000000
        /*0010*/ 	.short	0x0003
        /*0012*/ 	.short	0x0018
        /*0014*/ 	.byte	0x00, 0xf0, 0x11, 0x00


	//----- nvinfo : EIATTR_KPARAM_INFO
	.align		4
.L_9:
        /*0018*/ 	.byte	0x04, 0x17
        /*001a*/ 	.short	(.L_11 - .L_10)
.L_10:
        /*001c*/ 	.word	0x00000000
        /*0020*/ 	.short	0x0002
        /*0022*/ 	.short	0x0010
        /*0024*/ 	.byte	0x00, 0xf5, 0x21, 0x00


	//----- nvinfo : EIATTR_KPARAM_INFO
	.align		4
.L_11:
        /*0028*/ 	.byte	0x04, 0x17
        /*002a*/ 	.short	(.L_13 - .L_12)
.L_12:
        /*002c*/ 	.word	0x00000000
        /*0030*/ 	.short	0x0001
        /*0032*/ 	.short	0x0008
        /*0034*/ 	.byte	0x00, 0xf5, 0x21, 0x00


	//----- nvinfo : EIATTR_KPARAM_INFO
	.align		4
.L_13:
        /*0038*/ 	.byte	0x04, 0x17
        /*003a*/ 	.short	(.L_15 - .L_14)
.L_14:
        /*003c*/ 	.word	0x00000000
        /*0040*/ 	.short	0x0000
        /*0042*/ 	.short	0x0000
        /*0044*/ 	.byte	0x00, 0xf5, 0x21, 0x00


	//----- nvinfo : EIATTR_SPARSE_MMA_MASK
	.align		4
.L_15:
        /*0048*/ 	.byte	0x03, 0x50
        /*004a*/ 	.short	0x0000


	//----- nvinfo : EIATTR_MAXREG_COUNT
	.align		4
        /*004c*/ 	.byte	0x03, 0x1b
        /*004e*/ 	.short	0x00ff


	//----- nvinfo : EIATTR_MERCURY_ISA_VERSION
	.align		4
        /*0050*/ 	.byte	0x03, 0x5f
        /*0052*/ 	.short	0x0101


	//----- nvinfo : EIATTR_VRC_CTA_INIT_COUNT
	.align		4
        /*0054*/ 	.byte	0x02, 0x4a
	.zero		1
	.zero		1


	//----- nvinfo : EIATTR_EXIT_INSTR_OFFSETS
	.align		4
        /*0058*/ 	.byte	0x04, 0x1c
        /*005a*/ 	.short	(.L_17 - .L_16)


	//   ....[0]....
.L_16:
        /*005c*/ 	.word	0x00000070


	//   ....[1]....
        /*0060*/ 	.word	0x00000ce0


	//----- nvinfo : EIATTR_CBANK_PARAM_SIZE
	.align		4
.L_17:
        /*0064*/ 	.byte	0x03, 0x19
        /*0066*/ 	.short	0x001c


	//----- nvinfo : EIATTR_PARAM_CBANK
	.align		4
        /*0068*/ 	.byte	0x04, 0x0a
        /*006a*/ 	.short	(.L_19 - .L_18)
	.align		4
.L_18:
        /*006c*/ 	.word	index@(.nv.constant0._Z16multMatrixVectorPfS_S_j)
        /*0070*/ 	.short	0x0380
        /*0072*/ 	.short	0x001c


	//----- nvinfo : EIATTR_SW_WAR
	.align		4
.L_19:
        /*0074*/ 	.byte	0x04, 0x36
        /*0076*/ 	.short	(.L_21 - .L_20)
.L_20:
        /*0078*/ 	.word	0x00000008
.L_21:


//--------------------- .nv.callgraph             --------------------------
	.section	.nv.callgraph,"",@"SHT_CUDA_CALLGRAPH"
	.align	4
	.sectionentsize	8
	.align		4
        /*0000*/ 	.word	0x00000000
	.align		4
        /*0004*/ 	.word	0xffffffff
	.align		4
        /*0008*/ 	.word	0x00000000
	.align		4
        /*000c*/ 	.word	0xfffffffe
	.align		4
        /*0010*/ 	.word	0x00000000
	.align		4
        /*0014*/ 	.word	0xfffffffd
	.align		4
        /*0018*/ 	.word	0x00000000
	.align		4
        /*001c*/ 	.word	0xfffffffc


//--------------------- .text._Z16multMatrixVectorPfS_S_j --------------------------
	.section	.text._Z16multMatrixVectorPfS_S_j,"ax",@progbits
	.align	128
        .global         _Z16multMatrixVectorPfS_S_j
        .type           _Z16multMatrixVectorPfS_S_j,@function
        .size           _Z16multMatrixVectorPfS_S_j,(.L_x_7 - _Z16multMatrixVectorPfS_S_j)
        .other          _Z16multMatrixVectorPfS_S_j,@"STO_CUDA_ENTRY STV_DEFAULT"
_Z16multMatrixVectorPfS_S_j:
.text._Z16multMatrixVectorPfS_S_j:
[----:B------:R-:W-:Y:S01]  /*0000*/  LDC R1, c[0x0][0x37c] ;  /* 0x0000df00ff017b82 */ /* 0x000fe20000000800 */
[----:B------:R-:W0:Y:S01]  /*0010*/  S2R R14, SR_CTAID.X ;  /* 0x00000000000e7919 */ /* 0x000e220000002500 */
[----:B------:R-:W0:Y:S01]  /*0020*/  LDCU UR4, c[0x0][0x360] ;  /* 0x00006c00ff0477ac */ /* 0x000e220008000800 */
[----:B------:R-:W0:Y:S01]  /*0030*/  S2R R3, SR_TID.X ;  /* 0x0000000000037919 */ /* 0x000e220000002100 */
[----:B------:R-:W1:Y:S01]  /*0040*/  LDCU UR8, c[0x0][0x398] ;  /* 0x00007300ff0877ac */ /* 0x000e620008000800 */
[----:B0-----:R-:W-:-:S05]  /*0050*/  IMAD R14, R14, UR4, R3 ;  /* 0x000000040e0e7c24 */ /* 0x001fca000f8e0203 */
[----:B-1----:R-:W-:-:S13]  /*0060*/  ISETP.GE.U32.AND P0, PT, R14, UR8, PT ;  /* 0x000000080e007c0c */ /* 0x002fda000bf06070 */
[----:B------:R-:W-:Y:S05]  /*0070*/  @P0 EXIT ;  /* 0x000000000000094d */ /* 0x000fea0003800000 */
[----:B------:R-:W-:Y:S01]  /*0080*/  UISETP.GE.U32.AND UP0, UPT, UR8, 0x10, UPT ;  /* 0x000000100800788c */ /* 0x000fe2000bf06070 */
[----:B------:R-:W-:Y:S01]  /*0090*/  HFMA2 R0, -RZ, RZ, 0, 0 ;  /* 0x00000000ff007431 */ /* 0x000fe200000001ff */
[----:B------:R-:W-:Y:S01]  /*00a0*/  MOV R17, RZ ;  /* 0x000000ff00117202 */ /* 0x000fe20000000f00 */
[----:B------:R-:W-:Y:S01]  /*00b0*/  ULOP3.LUT UR4, UR8, 0xf, URZ, 0xc0, !UPT ;  /* 0x0000000f08047892 */ /* 0x000fe2000f8ec0ff */
[----:B------:R-:W0:Y:S05]  /*00c0*/  LDCU.64 UR6, c[0x0][0x358] ;  /* 0x00006b00ff0677ac */ /* 0x000e2a0008000a00 */
[----:B------:R-:W-:Y:S06]  /*00d0*/  BRA.U !UP0, `(.L_x_0) ;  /* 0x0000000508687547 */ /* 0x000fec000b800000 */
[----:B------:R-:W-:Y:S01]  /*00e0*/  ULOP3.LUT UR5, UR8, 0xfffffff0, URZ, 0xc0, !UPT ;  /* 0xfffffff008057892 */ /* 0x000fe2000f8ec0ff */
[----:B------:R-:W-:Y:S02]  /*00f0*/  MOV R0, RZ ;  /* 0x000000ff00007202 */ /* 0x000fe40000000f00 */
[----:B------:R-:W-:-:S03]  /*0100*/  MOV R15, RZ ;  /* 0x000000ff000f7202 */ /* 0x000fc60000000f00 */
[----:B------:R-:W-:-:S07]  /*0110*/  MOV R17, UR5 ;  /* 0x0000000500117c02 */ /* 0x000fce0008000f00 */
.L_x_1:
[----:B------:R-:W1:Y:S01]  /*0120*/  LDC.64 R6, c[0x0][0x388] ;  /* 0x0000e200ff067b82 */ /* 0x000e620000000a00 */
[----:B------:R-:W-:-:S05]  /*0130*/  IMAD R21, R14, UR8, R15 ;  /* 0x000000080e157c24 */ /* 0x000fca000f8e020f */
[C---:B------:R-:W-:Y:S02]  /*0140*/  IADD3 R13, PT, PT, R21.reuse, 0x1, RZ ;  /* 0x00000001150d7810 */ /* 0x040fe40007ffe0ff */
[----:B------:R-:W2:Y:S01]  /*0150*/  LDC.64 R4, c[0x0][0x390] ;  /* 0x0000e400ff047b82 */ /* 0x000ea20000000a00 */
[C---:B------:R-:W-:Y:S02]  /*0160*/  IADD3 R11, PT, PT, R21.reuse, 0x2, RZ ;  /* 0x00000002150b7810 */ /* 0x040fe40007ffe0ff */
[C---:B------:R-:W-:Y:S01]  /*0170*/  IADD3 R9, PT, PT, R21.reuse, 0x3, RZ ;  /* 0x0000000315097810 */ /* 0x040fe20007ffe0ff */
[----:B-1----:R-:W-:-:S04]  /*0180*/  IMAD.WIDE.U32 R28, R21, 0x4, R6 ;  /* 0x00000004151c7825 */ /* 0x002fc800078e0006 */
[----:B------:R-:W-:Y:S02]  /*0190*/  IMAD.WIDE.U32 R12, R13, 0x4, R6 ;  /* 0x000000040d0c7825 */ /* 0x000fe400078e0006 */
[----:B0-----:R-:W3:Y:S02]  /*01a0*/  LDG.E R28, desc[UR6][R28.64] ;  /* 0x000000061c1c7981 */ /* 0x001ee4000c1e1900 */
[----:B--2---:R-:W-:Y:S02]  /*01b0*/  IMAD.WIDE.U32 R4, R15, 0x4, R4 ;  /* 0x000000040f047825 */ /* 0x004fe400078e0004 */
[----:B------:R0:W2:Y:S04]  /*01c0*/  LDG.E R2, desc[UR6][R12.64] ;  /* 0x000000060c027981 */ /* 0x0000a8000c1e1900 */
[----:B------:R-:W3:Y:S01]  /*01d0*/  LDG.E R3, desc[UR6][R4.64] ;  /* 0x0000000604037981 */ /* 0x000ee2000c1e1900 */
[----:B------:R-:W-:Y:S01]  /*01e0*/  IMAD.WIDE.U32 R10, R11, 0x4, R6 ;  /* 0x000000040b0a7825 */ /* 0x000fe200078e0006 */
[----:B------:R-:W-:-:S02]  /*01f0*/  IADD3 R23, PT, PT, R21, 0x4, RZ ;  /* 0x0000000415177810 */ /* 0x000fc40007ffe0ff */
[----:B------:R-:W2:Y:S01]  /*0200*/  LDG.E R26, desc[UR6][R4.64+0x4] ;  /* 0x00000406041a7981 */ /* 0x000ea2000c1e1900 */
[----:B------:R-:W-:Y:S01]  /*0210*/  IMAD.WIDE.U32 R8, R9, 0x4, R6 ;  /* 0x0000000409087825 */ /* 0x000fe200078e0006 */
[C---:B------:R-:W-:Y:S02]  /*0220*/  IADD3 R25, PT, PT, R21.reuse, 0x5, RZ ;  /* 0x0000000515197810 */ /* 0x040fe40007ffe0ff */
[----:B------:R1:W4:Y:S04]  /*0230*/  LDG.E R19, desc[UR6][R10.64] ;  /* 0x000000060a137981 */ /* 0x000328000c1e1900 */
[----:B------:R-:W4:Y:S01]  /*0240*/  LDG.E R16, desc[UR6][R4.64+0x8] ;  /* 0x0000080604107981 */ /* 0x000f22000c1e1900 */
[----:B0-----:R-:W-:-:S03]  /*0250*/  IADD3 R13, PT, PT, R21, 0x6, RZ ;  /* 0x00000006150d7810 */ /* 0x001fc60007ffe0ff */
[----:B------:R-:W5:Y:S01]  /*0260*/  LDG.E R18, desc[UR6][R4.64+0xc] ;  /* 0x00000c0604127981 */ /* 0x000f62000c1e1900 */
[----:B-1----:R-:W-:-:S03]  /*0270*/  IMAD.WIDE.U32 R10, R23, 0x4, R6 ;  /* 0x00000004170a7825 */ /* 0x002fc600078e0006 */
[----:B------:R0:W5:Y:S04]  /*0280*/  LDG.E R23, desc[UR6][R8.64] ;  /* 0x0000000608177981 */ /* 0x000168000c1e1900 */
[----:B------:R-:W5:Y:S01]  /*0290*/  LDG.E R20, desc[UR6][R4.64+0x10] ;  /* 0x0000100604147981 */ /* 0x000f62000c1e1900 */
[----:B------:R-:W-:-:S03]  /*02a0*/  IMAD.WIDE.U32 R12, R13, 0x4, R6 ;  /* 0x000000040d0c7825 */ /* 0x000fc600078e0006 */
[----:B------:R-:W5:Y:S01]  /*02b0*/  LDG.E R27, desc[UR6][R4.64+0x14] ;  /* 0x00001406041b7981 */ /* 0x000f62000c1e1900 */
[----:B0-----:R-:W-:-:S03]  /*02c0*/  IMAD.WIDE.U32 R8, R25, 0x4, R6 ;  /* 0x0000000419087825 */ /* 0x001fc600078e0006 */
[----:B------:R-:W5:Y:S04]  /*02d0*/  LDG.E R25, desc[UR6][R10.64] ;  /* 0x000000060a197981 */ /* 0x000f68000c1e1900 */
[----:B------:R-:W5:Y:S04]  /*02e0*/  LDG.E R22, desc[UR6][R8.64] ;  /* 0x0000000608167981 */ /* 0x000f68000c1e1900 */
[----:B------:R0:W5:Y:S04]  /*02f0*/  LDG.E R24, desc[UR6][R12.64] ;  /* 0x000000060c187981 */ /* 0x000168000c1e1900 */
[----:B------:R-:W5:Y:S01]  /*0300*/  LDG.E R29, desc[UR6][R4.64+0x18] ;  /* 0x00001806041d7981 */ /* 0x000f62000c1e1900 */
[----:B0-----:R-:W-:-:S05]  /*0310*/  IADD3 R13, PT, PT, R21, 0xa, RZ ;  /* 0x0000000a150d7810 */ /* 0x001fca0007ffe0ff */
[----:B------:R-:W-:-:S04]  /*0320*/  IMAD.WIDE.U32 R12, R13, 0x4, R6 ;  /* 0x000000040d0c7825 */ /* 0x000fc800078e0006 */
[----:B---3--:R-:W-:Y:S01]  /*0330*/  FFMA R3, R28, R3, R0 ;  /* 0x000000031c037223 */ /* 0x008fe20000000000 */
[C---:B------:R-:W-:Y:S02]  /*0340*/  IADD3 R0, PT, PT, R21.reuse, 0x7, RZ ;  /* 0x0000000715007810 */ /* 0x040fe40007ffe0ff */
[----:B------:R-:W-:Y:S01]  /*0350*/  IADD3 R28, PT, PT, R21, 0x8, RZ ;  /* 0x00000008151c7810 */ /* 0x000fe20007ffe0ff */
[----:B--2---:R-:W-:Y:S02]  /*0360*/  FFMA R26, R2, R26, R3 ;  /* 0x0000001a021a7223 */ /* 0x004fe40000000003 */
[----:B------:R-:W-:-:S04]  /*0370*/  IMAD.WIDE.U32 R2, R0, 0x4, R6 ;  /* 0x0000000400027825 */ /* 0x000fc800078e0006 */
[----:B------:R-:W-:Y:S01]  /*0380*/  IMAD.WIDE.U32 R10, R28, 0x4, R6 ;  /* 0x000000041c0a7825 */ /* 0x000fe200078e0006 */
[----:B------:R-:W-:-:S03]  /*0390*/  IADD3 R28, PT, PT, R21, 0x9, RZ ;  /* 0x00000009151c7810 */ /* 0x000fc60007ffe0ff */
[----:B----4-:R-:W-:Y:S01]  /*03a0*/  FFMA R26, R19, R16, R26 ;  /* 0x00000010131a7223 */ /* 0x010fe2000000001a */
[----:B------:R0:W2:Y:S04]  /*03b0*/  LDG.E R0, desc[UR6][R2.64] ;  /* 0x0000000602007981 */ /* 0x0000a8000c1e1900 */
[----:B------:R-:W2:Y:S01]  /*03c0*/  LDG.E R19, desc[UR6][R4.64+0x1c] ;  /* 0x00001c0604137981 */ /* 0x000ea2000c1e1900 */
[----:B------:R-:W-:-:S04]  /*03d0*/  IMAD.WIDE.U32 R8, R28, 0x4, R6 ;  /* 0x000000041c087825 */ /* 0x000fc800078e0006 */
[----:B-----5:R-:W-:Y:S01]  /*03e0*/  FFMA R18, R23, R18, R26 ;  /* 0x0000001217127223 */ /* 0x020fe2000000001a */
[----:B------:R-:W3:Y:S01]  /*03f0*/  LDG.E R10, desc[UR6][R10.64] ;  /* 0x000000060a0a7981 */ /* 0x000ee2000c1e1900 */
[----:B------:R-:W-:-:S03]  /*0400*/  IADD3 R28, PT, PT, R21, 0xb, RZ ;  /* 0x0000000b151c7810 */ /* 0x000fc60007ffe0ff */
[----:B------:R-:W3:Y:S01]  /*0410*/  LDG.E R23, desc[UR6][R4.64+0x20] ;  /* 0x0000200604177981 */ /* 0x000ee2000c1e1900 */
[----:B------:R-:W-:-:S03]  /*0420*/  IADD3 R26, PT, PT, R21, 0xc, RZ ;  /* 0x0000000c151a7810 */ /* 0x000fc60007ffe0ff */
[----:B------:R1:W4:Y:S01]  /*0430*/  LDG.E R16, desc[UR6][R8.64] ;  /* 0x0000000608107981 */ /* 0x000322000c1e1900 */
[----:B------:R-:W-:-:S03]  /*0440*/  FFMA R20, R25, R20, R18 ;  /* 0x0000001419147223 */ /* 0x000fc60000000012 */
[----:B------:R5:W4:Y:S01]  /*0450*/  LDG.E R11, desc[UR6][R12.64] ;  /* 0x000000060c0b7981 */ /* 0x000b22000c1e1900 */
[----:B0-----:R-:W-:-:S03]  /*0460*/  IMAD.WIDE.U32 R2, R28, 0x4, R6 ;  /* 0x000000041c027825 */ /* 0x001fc600078e0006 */
[----:B------:R-:W4:Y:S01]  /*0470*/  LDG.E R25, desc[UR6][R4.64+0x24] ;  /* 0x0000240604197981 */ /* 0x000f22000c1e1900 */
[----:B------:R-:W-:Y:S01]  /*0480*/  FFMA R27, R22, R27, R20 ;  /* 0x0000001b161b7223 */ /* 0x000fe20000000014 */
[----:B------:R-:W-:Y:S02]  /*0490*/  IADD3 R22, PT, PT, R21, 0xd, RZ ;  /* 0x0000000d15167810 */ /* 0x000fe40007ffe0ff */
[----:B------:R-:W4:Y:S01]  /*04a0*/  LDG.E R20, desc[UR6][R4.64+0x28] ;  /* 0x0000280604147981 */ /* 0x000f22000c1e1900 */
[----:B-1----:R-:W-:-:S04]  /*04b0*/  IMAD.WIDE.U32 R8, R26, 0x4, R6 ;  /* 0x000000041a087825 */ /* 0x002fc800078e0006 */
[----:B------:R-:W-:Y:S01]  /*04c0*/  FFMA R29, R24, R29, R27 ;  /* 0x0000001d181d7223 */ /* 0x000fe2000000001b */
[----:B------:R0:W4:Y:S01]  /*04d0*/  LDG.E R18, desc[UR6][R2.64] ;  /* 0x0000000602127981 */ /* 0x000122000c1e1900 */
[C---:B------:R-:W-:Y:S01]  /*04e0*/  IADD3 R24, PT, PT, R21.reuse, 0xe, RZ ;  /* 0x0000000e15187810 */ /* 0x040fe20007ffe0ff */
[----:B-----5:R-:W-:Y:S02]  /*04f0*/  IMAD.WIDE.U32 R12, R22, 0x4, R6 ;  /* 0x00000004160c7825 */ /* 0x020fe400078e0006 */
[----:B------:R-:W5:Y:S01]  /*0500*/  LDG.E R27, desc[UR6][R4.64+0x2c] ;  /* 0x00002c06041b7981 */ /* 0x000f62000c1e1900 */
[----:B------:R-:W-:-:S03]  /*0510*/  IADD3 R26, PT, PT, R21, 0xf, RZ ;  /* 0x0000000f151a7810 */ /* 0x000fc60007ffe0ff */
[----:B------:R-:W5:Y:S01]  /*0520*/  LDG.E R8, desc[UR6][R8.64] ;  /* 0x0000000608087981 */ /* 0x000f62000c1e1900 */
[----:B0-----:R-:W-:-:S03]  /*0530*/  IMAD.WIDE.U32 R2, R24, 0x4, R6 ;  /* 0x0000000418027825 */ /* 0x001fc600078e0006 */
[----:B------:R-:W5:Y:S01]  /*0540*/  LDG.E R22, desc[UR6][R4.64+0x30] ;  /* 0x0000300604167981 */ /* 0x000f62000c1e1900 */
[----:B------:R-:W-:-:S03]  /*0550*/  IMAD.WIDE.U32 R6, R26, 0x4, R6 ;  /* 0x000000041a067825 */ /* 0x000fc600078e0006 */
[----:B------:R-:W5:Y:S04]  /*0560*/  LDG.E R12, desc[UR6][R12.64] ;  /* 0x000000060c0c7981 */ /* 0x000f68000c1e1900 */
[----:B------:R-:W5:Y:S04]  /*0570*/  LDG.E R21, desc[UR6][R4.64+0x34] ;  /* 0x0000340604157981 */ /* 0x000f68000c1e1900 */
[----:B------:R-:W5:Y:S04]  /*0580*/  LDG.E R2, desc[UR6][R2.64] ;  /* 0x0000000602027981 */ /* 0x000f68000c1e1900 */
[----:B------:R-:W5:Y:S04]  /*0590*/  LDG.E R24, desc[UR6][R4.64+0x38] ;  /* 0x0000380604187981 */ /* 0x000f68000c1e1900 */
[----:B------:R-:W5:Y:S04]  /*05a0*/  LDG.E R6, desc[UR6][R6.64] ;  /* 0x0000000606067981 */ /* 0x000f68000c1e1900 */
[----:B------:R-:W5:Y:S01]  /*05b0*/  LDG.E R26, desc[UR6][R4.64+0x3c] ;  /* 0x00003c06041a7981 */ /* 0x000f62000c1e1900 */
[----:B------:R-:W-:-:S04]  /*05c0*/  IADD3 R15, PT, PT, R15, 0x10, RZ ;  /* 0x000000100f0f7810 */ /* 0x000fc80007ffe0ff */
[----:B------:R-:W-:Y:S01]  /*05d0*/  ISETP.NE.AND P0, PT, R15, R17, PT ;  /* 0x000000110f00720c */ /* 0x000fe20003f05270 */
[----:B--2---:R-:W-:-:S04]  /*05e0*/  FFMA R19, R0, R19, R29 ;  /* 0x0000001300137223 */ /* 0x004fc8000000001d */
[----:B---3--:R-:W-:-:S04]  /*05f0*/  FFMA R19, R10, R23, R19 ;  /* 0x000000170a137223 */ /* 0x008fc80000000013 */
[----:B----4-:R-:W-:-:S04]  /*0600*/  FFMA R16, R16, R25, R19 ;  /* 0x0000001910107223 */ /* 0x010fc80000000013 */
[----:B------:R-:W-:-:S04]  /*0610*/  FFMA R11, R11, R20, R16 ;  /* 0x000000140b0b7223 */ /* 0x000fc80000000010 */
[----:B-----5:R-:W-:-:S04]  /*0620*/  FFMA R11, R18, R27, R11 ;  /* 0x0000001b120b7223 */ /* 0x020fc8000000000b */
[----:B------:R-:W-:-:S04]  /*0630*/  FFMA R11, R8, R22, R11 ;  /* 0x00000016080b7223 */ /* 0x000fc8000000000b */
[----:B------:R-:W-:-:S04]  /*0640*/  FFMA R11, R12, R21, R11 ;  /* 0x000000150c0b7223 */ /* 0x000fc8000000000b */
[----:B------:R-:W-:-:S04]  /*0650*/  FFMA R11, R2, R24, R11 ;  /* 0x00000018020b7223 */ /* 0x000fc8000000000b */
[----:B------:R-:W-:Y:S01]  /*0660*/  FFMA R0, R6, R26, R11 ;  /* 0x0000001a06007223 */ /* 0x000fe2000000000b */
[----:B------:R-:W-:Y:S06]  /*0670*/  @P0 BRA `(.L_x_1) ;  /* 0xfffffff800a80947 */ /* 0x000fec000383ffff */
.L_x_0:
[----:B------:R-:W-:-:S09]  /*0680*/  UISETP.NE.AND UP0, UPT, UR4, URZ, UPT ;  /* 0x000000ff0400728c */ /* 0x000fd2000bf05270 */
[----:B------:R-:W-:Y:S05]  /*0690*/  BRA.U !UP0, `(.L_x_2) ;  /* 0x0000000508847547 */ /* 0x000fea000b800000 */
[----:B------:R-:W-:Y:S02]  /*06a0*/  UISETP.GE.U32.AND UP0, UPT, UR4, 0x8, UPT ;  /* 0x000000080400788c */ /* 0x000fe4000bf06070 */
[----:B------:R-:W-:-:S04]  /*06b0*/  ULOP3.LUT UR5, UR8, 0x7, URZ, 0xc0, !UPT ;  /* 0x0000000708057892 */ /* 0x000fc8000f8ec0ff */
[----:B------:R-:W-:-:S03]  /*06c0*/  UISETP.NE.AND UP1, UPT, UR5, URZ, UPT ;  /* 0x000000ff0500728c */ /* 0x000fc6000bf25270 */
[----:B------:R-:W-:Y:S08]  /*06d0*/  BRA.U !UP0, `(.L_x_3) ;  /* 0x0000000108b07547 */ /* 0x000ff0000b800000 */
[----:B------:R-:W1:Y:S01]  /*06e0*/  LDC.64 R4, c[0x0][0x388] ;  /* 0x0000e200ff047b82 */ /* 0x000e620000000a00 */
[----:B------:R-:W-:-:S05]  /*06f0*/  IMAD R11, R14, UR8, R17 ;  /* 0x000000080e0b7c24 */ /* 0x000fca000f8e0211 */
[C---:B------:R-:W-:Y:S02]  /*0700*/  IADD3 R9, PT, PT, R11.reuse, 0x1, RZ ;  /* 0x000000010b097810 */ /* 0x040fe40007ffe0ff */
[----:B------:R-:W2:Y:S01]  /*0710*/  LDC.64 R2, c[0x0][0x390] ;  /* 0x0000e400ff027b82 */ /* 0x000ea20000000a00 */
[C---:B------:R-:W-:Y:S02]  /*0720*/  IADD3 R29, PT, PT, R11.reuse, 0x2, RZ ;  /* 0x000000020b1d7810 */ /* 0x040fe40007ffe0ff */
[C---:B------:R-:W-:Y:S02]  /*0730*/  IADD3 R21, PT, PT, R11.reuse, 0x3, RZ ;  /* 0x000000030b157810 */ /* 0x040fe40007ffe0ff */
[C---:B------:R-:W-:Y:S01]  /*0740*/  IADD3 R25, PT, PT, R11.reuse, 0x4, RZ ;  /* 0x000000040b197810 */ /* 0x040fe20007ffe0ff */
[----:B-1----:R-:W-:-:S04]  /*0750*/  IMAD.WIDE.U32 R6, R11, 0x4, R4 ;  /* 0x000000040b067825 */ /* 0x002fc800078e0004 */
[----:B------:R-:W-:Y:S01]  /*0760*/  IMAD.WIDE.U32 R8, R9, 0x4, R4 ;  /* 0x0000000409087825 */ /* 0x000fe200078e0004 */
[----:B0-----:R0:W3:Y:S03]  /*0770*/  LDG.E R15, desc[UR6][R6.64] ;  /* 0x00000006060f7981 */ /* 0x0010e6000c1e1900 */
[----:B--2---:R-:W-:Y:S01]  /*0780*/  IMAD.WIDE.U32 R2, R17, 0x4, R2 ;  /* 0x0000000411027825 */ /* 0x004fe200078e0002 */
[----:B------:R1:W2:Y:S04]  /*0790*/  LDG.E R12, desc[UR6][R8.64] ;  /* 0x00000006080c7981 */ /* 0x0002a8000c1e1900 */
[----:B------:R-:W3:Y:S01]  /*07a0*/  LDG.E R13, desc[UR6][R2.64] ;  /* 0x00000006020d7981 */ /* 0x000ee2000c1e1900 */
[----:B------:R-:W-:-:S03]  /*07b0*/  IMAD.WIDE.U32 R28, R29, 0x4, R4 ;  /* 0x000000041d1c7825 */ /* 0x000fc600078e0004 */
[----:B------:R-:W2:Y:S01]  /*07c0*/  LDG.E R19, desc[UR6][R2.64+0x4] ;  /* 0x0000040602137981 */ /* 0x000ea2000c1e1900 */
[--C-:B------:R-:W-:Y:S01]  /*07d0*/  IMAD.WIDE.U32 R20, R21, 0x4, R4.reuse ;  /* 0x0000000415147825 */ /* 0x100fe200078e0004 */
[----:B------:R-:W-:Y:S02]  /*07e0*/  IADD3 R27, PT, PT, R11, 0x5, RZ ;  /* 0x000000050b1b7810 */ /* 0x000fe40007ffe0ff */
[----:B------:R-:W4:Y:S01]  /*07f0*/  LDG.E R16, desc[UR6][R28.64] ;  /* 0x000000061c107981 */ /* 0x000f22000c1e1900 */
[----:B0-----:R-:W-:-:S03]  /*0800*/  IMAD.WIDE.U32 R6, R25, 0x4, R4 ;  /* 0x0000000419067825 */ /* 0x001fc600078e0004 */
[----:B------:R-:W4:Y:S01]  /*0810*/  LDG.E R23, desc[UR6][R2.64+0x8] ;  /* 0x0000080602177981 */ /* 0x000f22000c1e1900 */
[----:B------:R-:W-:Y:S01]  /*0820*/  IADD3 R10, PT, PT, R11, 0x6, RZ ;  /* 0x000000060b0a7810 */ /* 0x000fe20007ffe0ff */
[--C-:B-1----:R-:W-:Y:S02]  /*0830*/  IMAD.WIDE.U32 R8, R27, 0x4, R4.reuse ;  /* 0x000000041b087825 */ /* 0x102fe400078e0004 */
[----:B------:R-:W5:Y:S04]  /*0840*/  LDG.E R20, desc[UR6][R20.64] ;  /* 0x0000000614147981 */ /* 0x000f68000c1e1900 */
[----:B------:R-:W5:Y:S01]  /*0850*/  LDG.E R25, desc[UR6][R2.64+0xc] ;  /* 0x00000c0602197981 */ /* 0x000f62000c1e1900 */
[----:B------:R-:W-:Y:S01]  /*0860*/  IADD3 R18, PT, PT, R11, 0x7, RZ ;  /* 0x000000070b127810 */ /* 0x000fe20007ffe0ff */
[----:B------:R-:W-:-:S02]  /*0870*/  IMAD.WIDE.U32 R10, R10, 0x4, R4 ;  /* 0x000000040a0a7825 */ /* 0x000fc400078e0004 */
[----:B------:R-:W5:Y:S04]  /*0880*/  LDG.E R6, desc[UR6][R6.64] ;  /* 0x0000000606067981 */ /* 0x000f68000c1e1900 */
        /* <DEDUP_REMOVED lines=8> */
[----:B------:R-:W-:Y:S01]  /*0910*/  IADD3 R17, PT, PT, R17, 0x8, RZ ;  /* 0x0000000811117810 */ /* 0x000fe20007ffe0ff */
[----:B---3--:R-:W-:-:S04]  /*0920*/  FFMA R13, R15, R13, R0 ;  /* 0x0000000d0f0d7223 */ /* 0x008fc80000000000 */
[----:B--2---:R-:W-:-:S04]  /*0930*/  FFMA R13, R12, R19, R13 ;  /* 0x000000130c0d7223 */ /* 0x004fc8000000000d */
[----:B----4-:R-:W-:-:S04]  /*0940*/  FFMA R13, R16, R23, R13 ;  /* 0x00000017100d7223 */ /* 0x010fc8000000000d */
[----:B-----5:R-:W-:-:S04]  /*0950*/  FFMA R13, R20, R25, R13 ;  /* 0x00000019140d7223 */ /* 0x020fc8000000000d */
[----:B------:R-:W-:-:S04]  /*0960*/  FFMA R13, R6, R27, R13 ;  /* 0x0000001b060d7223 */ /* 0x000fc8000000000d */
[----:B------:R-:W-:-:S04]  /*0970*/  FFMA R8, R8, R29, R13 ;  /* 0x0000001d08087223 */ /* 0x000fc8000000000d */
[----:B------:R-:W-:-:S04]  /*0980*/  FFMA R8, R11, R18, R8 ;  /* 0x000000120b087223 */ /* 0x000fc80000000008 */
[----:B------:R-:W-:-:S07]  /*0990*/  FFMA R0, R5, R21, R8 ;  /* 0x0000001505007223 */ /* 0x000fce0000000008 */
.L_x_3:
        /* <DEDUP_REMOVED lines=15> */
[----:B------:R-:W2:Y:S02]  /*0a90*/  LDG.E R8, desc[UR6][R8.64] ;  /* 0x0000000608087981 */ /* 0x000ea4000c1e1900 */
[--C-:B------:R-:W-:Y:S02]  /*0aa0*/  IMAD.WIDE.U32 R10, R13, 0x4, R4.reuse ;  /* 0x000000040d0a7825 */ /* 0x100fe400078e0004 */
[----:B------:R-:W3:Y:S02]  /*0ab0*/  LDG.E R12, desc[UR6][R2.64] ;  /* 0x00000006020c7981 */ /* 0x000ee4000c1e1900 */
[----:B------:R-:W-:-:S02]  /*0ac0*/  IMAD.WIDE.U32 R4, R15, 0x4, R4 ;  /* 0x000000040f047825 */ /* 0x000fc400078e0004 */
[----:B------:R-:W2:Y:S04]  /*0ad0*/  LDG.E R13, desc[UR6][R2.64+0x4] ;  /* 0x00000406020d7981 */ /* 0x000ea8000c1e1900 */
[----:B------:R-:W4:Y:S04]  /*0ae0*/  LDG.E R10, desc[UR6][R10.64] ;  /* 0x000000060a0a7981 */ /* 0x000f28000c1e1900 */
[----:B------:R-:W4:Y:S04]  /*0af0*/  LDG.E R15, desc[UR6][R2.64+0x8] ;  /* 0x00000806020f7981 */ /* 0x000f28000c1e1900 */
[----:B------:R-:W5:Y:S04]  /*0b00*/  LDG.E R4, desc[UR6][R4.64] ;  /* 0x0000000604047981 */ /* 0x000f68000c1e1900 */
[----:B------:R-:W5:Y:S01]  /*0b10*/  LDG.E R16, desc[UR6][R2.64+0xc] ;  /* 0x00000c0602107981 */ /* 0x000f62000c1e1900 */
[----:B------:R-:W-:Y:S01]  /*0b20*/  IADD3 R17, PT, PT, R17, 0x4, RZ ;  /* 0x0000000411117810 */ /* 0x000fe20007ffe0ff */
[----:B---3--:R-:W-:-:S04]  /*0b30*/  FFMA R7, R7, R12, R0 ;  /* 0x0000000c07077223 */ /* 0x008fc80000000000 */
[----:B--2---:R-:W-:-:S04]  /*0b40*/  FFMA R7, R8, R13, R7 ;  /* 0x0000000d08077223 */ /* 0x004fc80000000007 */
[----:B----4-:R-:W-:-:S04]  /*0b50*/  FFMA R7, R10, R15, R7 ;  /* 0x0000000f0a077223 */ /* 0x010fc80000000007 */
[----:B-----5:R-:W-:-:S07]  /*0b60*/  FFMA R0, R4, R16, R7 ;  /* 0x0000001004007223 */ /* 0x020fce0000000007 */
.L_x_4:
[----:B------:R-:W-:Y:S05]  /*0b70*/  BRA.U !UP1, `(.L_x_2) ;  /* 0x00000001094c7547 */ /* 0x000fea000b800000 */
[----:B------:R-:W1:Y:S01]  /*0b80*/  LDC.64 R2, c[0x0][0x390] ;  /* 0x0000e400ff027b82 */ /* 0x000e620000000a00 */
[----:B------:R-:W-:-:S07]  /*0b90*/  UIADD3 UR4, UPT, UPT, -UR4, URZ, URZ ;  /* 0x000000ff04047290 */ /* 0x000fce000fffe1ff */
[----:B------:R-:W2:Y:S01]  /*0ba0*/  LDC.64 R6, c[0x0][0x388] ;  /* 0x0000e200ff067b82 */ /* 0x000ea20000000a00 */
[----:B-1----:R-:W-:-:S04]  /*0bb0*/  IMAD.WIDE.U32 R2, R17, 0x4, R2 ;  /* 0x0000000411027825 */ /* 0x002fc800078e0002 */
[----:B------:R-:W-:Y:S01]  /*0bc0*/  IMAD R17, R14, UR8, R17 ;  /* 0x000000080e117c24 */ /* 0x000fe2000f8e0211 */
[----:B------:R-:W-:Y:S02]  /*0bd0*/  MOV R8, R2 ;  /* 0x0000000200087202 */ /* 0x000fe40000000f00 */
[----:B------:R-:W-:-:S07]  /*0be0*/  MOV R9, R3 ;  /* 0x0000000300097202 */ /* 0x000fce0000000f00 */
.L_x_5:
[----:B--2---:R-:W-:Y:S01]  /*0bf0*/  IMAD.WIDE.U32 R2, R17, 0x4, R6 ;  /* 0x0000000411027825 */ /* 0x004fe200078e0006 */
[----:B------:R-:W-:Y:S02]  /*0c00*/  MOV R4, R8 ;  /* 0x0000000800047202 */ /* 0x000fe40000000f00 */
[----:B------:R-:W-:-:S03]  /*0c10*/  MOV R5, R9 ;  /* 0x0000000900057202 */ /* 0x000fc60000000f00 */
[----:B0-----:R-:W2:Y:S04]  /*0c20*/  LDG.E R3, desc[UR6][R2.64] ;  /* 0x0000000602037981 */ /* 0x001ea8000c1e1900 */
[----:B------:R-:W2:Y:S01]  /*0c30*/  LDG.E R4, desc[UR6][R4.64] ;  /* 0x0000000604047981 */ /* 0x000ea2000c1e1900 */
[----:B------:R-:W-:Y:S01]  /*0c40*/  UIADD3 UR4, UPT, UPT, UR4, 0x1, URZ ;  /* 0x0000000104047890 */ /* 0x000fe2000fffe0ff */
[----:B------:R-:W-:Y:S02]  /*0c50*/  IADD3 R8, P0, PT, R8, 0x4, RZ ;  /* 0x0000000408087810 */ /* 0x000fe40007f1e0ff */
[----:B------:R-:W-:Y:S01]  /*0c60*/  IADD3 R17, PT, PT, R17, 0x1, RZ ;  /* 0x0000000111117810 */ /* 0x000fe20007ffe0ff */
[----:B------:R-:W-:Y:S01]  /*0c70*/  UISETP.NE.AND UP0, UPT, UR4, URZ, UPT ;  /* 0x000000ff0400728c */ /* 0x000fe2000bf05270 */
[----:B------:R-:W-:Y:S01]  /*0c80*/  IADD3.X R9, PT, PT, RZ, R9, RZ, P0, !PT ;  /* 0x00000009ff097210 */ /* 0x000fe200007fe4ff */
[----:B--2---:R-:W-:-:S07]  /*0c90*/  FFMA R0, R3, R4, R0 ;  /* 0x0000000403007223 */ /* 0x004fce0000000000 */
[----:B------:R-:W-:Y:S05]  /*0ca0*/  BRA.U UP0, `(.L_x_5) ;  /* 0xfffffffd00d07547 */ /* 0x000fea000b83ffff */
.L_x_2:
[----:B------:R-:W1:Y:S02]  /*0cb0*/  LDC.64 R2, c[0x0][0x380] ;  /* 0x0000e000ff027b82 */ /* 0x000e640000000a00 */
[----:B-1----:R-:W-:-:S05]  /*0cc0*/  IMAD.WIDE R14, R14, 0x4, R2 ;  /* 0x000000040e0e7825 */ /* 0x002fca00078e0202 */
[----:B0-----:R-:W-:Y:S01]  /*0cd0*/  STG.E desc[UR6][R14.64], R0 ;  /* 0x000000000e007986 */ /* 0x001fe2000c101906 */
[----:B------:R-:W-:Y:S05]  /*0ce0*/  EXIT ;  /* 0x000000000000794d */ /* 0x000fea0003800000 */
.L_x_6:
[----:B------:R-:W-:-:S00]  /*0cf0*/  BRA `(.L_x_6) ;  /* 0xfffffffc00fc7947 */ /* 0x000fc0000383ffff */
[----:B------:R-:W-:-:S00]  /*0d00*/  NOP ;  /* 0x0000000000007918 */ /* 0x000fc00000000000 */
[----:B------:R-:W-:-:S00]  /*0d10*/  NOP ;  /* 0x0000000000007918 */ /* 0x000fc00000000000 */
[----:B------:R-:W-:-:S00]  /*0d20*/  NOP ;  /* 0x0000000000007918 */ /* 0x000fc00000000000 */
[----:B------:R-:W-:-:S00]  /*0d30*/  NOP ;  /* 0x0000000000007918 */ /* 0x000fc00000000000 */
[----:B------:R-:W-:-:S00]  /*0d40*/  NOP ;  /* 0x0000000000007918 */ /* 0x000fc00000000000 */
[----:B------:R-:W-:-:S00]  /*0d50*/  NOP ;  /* 0x0000000000007918 */ /* 0x000fc00000000000 */
[----:B------:R-:W-:-:S00]  /*0d60*/  NOP ;  /* 0x0000000000007918 */ /* 0x000fc00000000000 */
[----:B------:R-:W-:-:S00]  /*0d70*/  NOP ;  /* 0x0000000000007918 */ /* 0x000fc00000000000 */
.L_x_7:


//--------------------- .nv.shared.reserved.0     --------------------------
	.section	.nv.shared.reserved.0,"aw",@nobits
	.weak		__nv_reservedSMEM_offset_0_alias
	.size		__nv_reservedSMEM_offset_0_alias, 0, 64
	.other		__nv_reservedSMEM_offset_0_alias,@"STO_CUDA_RESERVED_SHARED STV_DEFAULT"
__nv_reservedSMEM_offset_0_alias:
	.zero		0
	.zero		64


//--------------------- .nv.constant0._Z16multMatrixVectorPfS_S_j --------------------------
	.section	.nv.constant0._Z16multMatrixVectorPfS_S_j,"a",@progbits
	.sectionflags	@""
	.align	4
.nv.constant0._Z16multMatrixVectorPfS_S_j:
	.zero		924


//--------------------- SYMBOLS --------------------------

	.type		.nv.reservedSmem.offset0,@object
	.size		.nv.reservedSmem.offset0,0x4
